//
// Generated by NVIDIA NVVM Compiler
//
// Compiler Build ID: CL-36424714
// Cuda compilation tools, release 13.0, V13.0.88
// Based on NVVM 20.0.0
//

.version 9.0
.target sm_100
.address_size 64

	// .globl	_Z11convolutionPiS_

.visible .entry _Z11convolutionPiS_(
	.param .u64 .ptr .align 1 _Z11convolutionPiS__param_0,
	.param .u64 .ptr .align 1 _Z11convolutionPiS__param_1
)
{
	.reg .pred 	%p<8>;
	.reg .b16 	%rs<3>;
	.reg .b32 	%r<74>;
	.reg .b64 	%rd<33>;

	ld.param.u64 	%rd6, [_Z11convolutionPiS__param_0];
	ld.param.u64 	%rd7, [_Z11convolutionPiS__param_1];
	cvta.to.global.u64 	%rd1, %rd7;
	cvta.to.global.u64 	%rd2, %rd6;
	mov.u32 	%r12, %ntid.x;
	cvt.u16.u32 	%rs1, %r12;
	div.u16 	%rs2, 258, %rs1;
	cvt.u32.u16 	%r1, %rs2;
	mov.u32 	%r13, %tid.x;
	mul.lo.s32 	%r72, %r13, %r1;
	setp.gt.u32 	%p1, %r12, 258;
	@%p1 bra 	$L__BB0_10;
	add.s32 	%r3, %r72, %r1;
$L__BB0_2:
	add.s32 	%r5, %r72, -1;
	mul.lo.s32 	%r6, %r72, 258;
	add.s32 	%r7, %r6, -258;
	mov.b32 	%r73, 0;
	cvt.u64.u32 	%rd8, %r6;
$L__BB0_3:
	setp.gt.u32 	%p2, %r5, 255;
	setp.eq.s32 	%p3, %r73, 0;
	cvt.u64.u32 	%rd3, %r73;
	add.s64 	%rd4, %rd8, %rd3;
	shl.b64 	%rd9, %rd4, 2;
	add.s64 	%rd5, %rd2, %rd9;
	or.pred  	%p4, %p2, %p3;
	@%p4 bra 	$L__BB0_5;
	cvt.u32.u64 	%r15, %rd3;
	add.s32 	%r16, %r15, %r6;
	add.s32 	%r17, %r16, -259;
	mul.wide.u32 	%rd10, %r17, 4;
	add.s64 	%rd11, %rd2, %rd10;
	ld.global.u32 	%r18, [%rd11];
	add.s32 	%r19, %r16, -258;
	mul.wide.u32 	%rd12, %r19, 4;
	add.s64 	%rd13, %rd2, %rd12;
	ld.global.u32 	%r20, [%rd13];
	shl.b32 	%r21, %r20, 1;
	add.s32 	%r22, %r21, %r18;
	add.s32 	%r23, %r16, -257;
	mul.wide.u32 	%rd14, %r23, 4;
	add.s64 	%rd15, %rd2, %rd14;
	ld.global.u32 	%r24, [%rd15];
	add.s32 	%r25, %r22, %r24;
	add.s32 	%r26, %r16, -1;
	mul.wide.u32 	%rd16, %r26, 4;
	add.s64 	%rd17, %rd2, %rd16;
	ld.global.u32 	%r27, [%rd17];
	shl.b32 	%r28, %r27, 1;
	add.s32 	%r29, %r25, %r28;
	mul.wide.u32 	%rd18, %r16, 4;
	add.s64 	%rd19, %rd2, %rd18;
	ld.global.u32 	%r30, [%rd19];
	shl.b32 	%r31, %r30, 2;
	add.s32 	%r32, %r29, %r31;
	ld.global.u32 	%r33, [%rd5+4];
	shl.b32 	%r34, %r33, 1;
	add.s32 	%r35, %r32, %r34;
	ld.global.u32 	%r36, [%rd19+1028];
	add.s32 	%r37, %r35, %r36;
	ld.global.u32 	%r38, [%rd5+1032];
	shl.b32 	%r39, %r38, 1;
	add.s32 	%r40, %r37, %r39;
	ld.global.u32 	%r41, [%rd19+1036];
	add.s32 	%r42, %r40, %r41;
	add.s64 	%rd20, %rd1, %rd18;
	st.global.u32 	[%rd20], %r42;
$L__BB0_5:
	cvt.u32.u64 	%r43, %rd3;
	add.s32 	%r9, %r43, 1;
	setp.eq.s32 	%p5, %r9, 257;
	@%p5 bra 	$L__BB0_9;
	setp.gt.u32 	%p6, %r5, 255;
	@%p6 bra 	$L__BB0_8;
	add.s32 	%r45, %r9, %r6;
	add.s32 	%r46, %r45, -259;
	mul.wide.u32 	%rd21, %r46, 4;
	add.s64 	%rd22, %rd2, %rd21;
	ld.global.u32 	%r47, [%rd22];
	cvt.u64.u32 	%rd23, %r7;
	add.s64 	%rd24, %rd23, %rd3;
	shl.b64 	%rd25, %rd24, 2;
	add.s64 	%rd26, %rd2, %rd25;
	ld.global.u32 	%r48, [%rd26+4];
	shl.b32 	%r49, %r48, 1;
	add.s32 	%r50, %r49, %r47;
	add.s32 	%r51, %r45, -257;
	mul.wide.u32 	%rd27, %r51, 4;
	add.s64 	%rd28, %rd2, %rd27;
	ld.global.u32 	%r52, [%rd28];
	add.s32 	%r53, %r50, %r52;
	add.s32 	%r54, %r43, %r6;
	mul.wide.u32 	%rd29, %r54, 4;
	add.s64 	%rd30, %rd2, %rd29;
	ld.global.u32 	%r55, [%rd30];
	shl.b32 	%r56, %r55, 1;
	add.s32 	%r57, %r53, %r56;
	ld.global.u32 	%r58, [%rd5+4];
	shl.b32 	%r59, %r58, 2;
	add.s32 	%r60, %r57, %r59;
	ld.global.u32 	%r61, [%rd5+8];
	shl.b32 	%r62, %r61, 1;
	add.s32 	%r63, %r60, %r62;
	ld.global.u32 	%r64, [%rd5+1032];
	add.s32 	%r65, %r63, %r64;
	ld.global.u32 	%r66, [%rd5+1036];
	shl.b32 	%r67, %r66, 1;
	add.s32 	%r68, %r65, %r67;
	ld.global.u32 	%r69, [%rd5+1040];
	add.s32 	%r70, %r68, %r69;
	add.s64 	%rd32, %rd1, %rd9;
	st.global.u32 	[%rd32+4], %r70;
$L__BB0_8:
	add.s32 	%r73, %r43, 2;
	bra.uni 	$L__BB0_3;
$L__BB0_9:
	add.s32 	%r72, %r72, 1;
	setp.ne.s32 	%p7, %r72, %r3;
	@%p7 bra 	$L__BB0_2;
$L__BB0_10:
	ret;

}


// ===== COMPILED SASS (sm_100) =====

	.target	sm_100

	.elftype	@"ET_EXEC"


//--------------------- .note.nv.tkinfo           --------------------------
	.section	.note.nv.tkinfo,"",@"SHT_NOTE"
	.sectionflags	@"SHF_NOTE_NV_TKINFO"
	.tkinfo
        /*0018*/ 	.word	0x00000002
        /*0030*/ 	.string	""
        /*0030*/ 	.string	"ptxas"
        /*0030*/ 	.string	"Cuda compilation tools, release 13.0, V13.0.88"
        /*0030*/ 	.string	"Build cuda_13.0.r13.0/compiler.36424714_0"
        /*0030*/ 	.string	"-arch sm_100 -m 64 "



//--------------------- .note.nv.cuinfo           --------------------------
	.section	.note.nv.cuinfo,"",@"SHT_NOTE"
	.sectionflags	@"SHF_NOTE_NV_CUINFO"
        /*0018*/ 	.short	0x0002
        /*001a*/ 	.short	0x0064
        /*001c*/ 	.short	0x0082
	.zero		2


//--------------------- .nv.info                  --------------------------
	.section	.nv.info,"",@"SHT_CUDA_INFO"
	.align	4


	//----- nvinfo : EIATTR_REGCOUNT
	.align		4
        /*0000*/ 	.byte	0x04, 0x2f
        /*0002*/ 	.short	(.L_1 - .L_0)
	.align		4
.L_0:
        /*0004*/ 	.word	index@(_Z11convolutionPiS_)
        /*0008*/ 	.word	0x00000020


	//----- nvinfo : EIATTR_FRAME_SIZE
	.align		4
.L_1:
        /*000c*/ 	.byte	0x04, 0x11
        /*000e*/ 	.short	(.L_3 - .L_2)
	.align		4
.L_2:
        /*0010*/ 	.word	index@($__internal_0_$__cuda_sm20_div_u16)
        /*0014*/ 	.word	0x00000000


	//----- nvinfo : EIATTR_FRAME_SIZE
	.align		4
.L_3:
        /*0018*/ 	.byte	0x04, 0x11
        /*001a*/ 	.short	(.L_5 - .L_4)
	.align		4
.L_4:
        /*001c*/ 	.word	index@(_Z11convolutionPiS_)
        /*0020*/ 	.word	0x00000000


	//----- nvinfo : EIATTR_MIN_STACK_SIZE
	.align		4
.L_5:
        /*0024*/ 	.byte	0x04, 0x12
        /*0026*/ 	.short	(.L_7 - .L_6)
	.align		4
.L_6:
        /*0028*/ 	.word	index@(_Z11convolutionPiS_)
        /*002c*/ 	.word	0x00000000
.L_7:


//--------------------- .nv.compat                --------------------------
	.section	.nv.compat,"",@"SHT_CUDA_COMPAT_INFO"
	.align	4
        /*0000*/ 	.byte	0x02, 0x09, 0x00, 0x00, 0x02, 0x02, 0x01, 0x00, 0x02, 0x05, 0x05, 0x00, 0x03, 0x07, 0x01, 0x01
        /*0010*/ 	.byte	0x02, 0x03, 0x00, 0x00, 0x02, 0x06, 0x01, 0x00, 0x04, 0x0b, 0x08, 0x00, 0x01, 0x00, 0x00, 0x00
        /*0020*/ 	.byte	0x00, 0x00, 0x00, 0x00


//--------------------- .nv.info._Z11convolutionPiS_ --------------------------
	.section	.nv.info._Z11convolutionPiS_,"",@"SHT_CUDA_INFO"
	.sectionflags	@""
	.align	4


	//----- nvinfo : EIATTR_CUDA_API_VERSION
	.align		4
        /*0000*/ 	.byte	0x04, 0x37
        /*0002*/ 	.short	(.L_9 - .L_8)
.L_8:
        /*0004*/ 	.word	0x00000082


	//----- nvinfo : EIATTR_KPARAM_INFO
	.align		4
.L_9:
        /*0008*/ 	.byte	0x04, 0x17
        /*000a*/ 	.short	(.L_11 - .L_10)
.L_10:
        /*000c*/ 	.word	0x00000000
        /*0010*/ 	.short	0x0001
        /*0012*/ 	.short	0x0008
        /*0014*/ 	.byte	0x00, 0xf5, 0x21, 0x00


	//----- nvinfo : EIATTR_KPARAM_INFO
	.align		4
.L_11:
        /*0018*/ 	.byte	0x04, 0x17
        /*001a*/ 	.short	(.L_13 - .L_12)
.L_12:
        /*001c*/ 	.word	0x00000000
        /*0020*/ 	.short	0x0000
        /*0022*/ 	.short	0x0000
        /*0024*/ 	.byte	0x00, 0xf5, 0x21, 0x00


	//----- nvinfo : EIATTR_SPARSE_MMA_MASK
	.align		4
.L_13:
        /*0028*/ 	.byte	0x03, 0x50
        /*002a*/ 	.short	0x0000


	//----- nvinfo : EIATTR_MAXREG_COUNT
	.align		4
        /*002c*/ 	.byte	0x03, 0x1b
        /*002e*/ 	.short	0x00ff


	//----- nvinfo : EIATTR_MERCURY_ISA_VERSION
	.align		4
        /*0030*/ 	.byte	0x03, 0x5f
        /*0032*/ 	.short	0x0101


	//----- nvinfo : EIATTR_VRC_CTA_INIT_COUNT
	.align		4
        /*0034*/ 	.byte	0x02, 0x4a
	.zero		1
	.zero		1


	//----- nvinfo : EIATTR_EXIT_INSTR_OFFSETS
	.align		4
        /*0038*/ 	.byte	0x04, 0x1c
        /*003a*/ 	.short	(.L_15 - .L_14)


	//   ....[0]....
.L_14:
        /*003c*/ 	.word	0x00000060


	//   ....[1]....
        /*0040*/ 	.word	0x00000680


	//----- nvinfo : EIATTR_CRS_STACK_SIZE
	.align		4
.L_15:
        /*0044*/ 	.byte	0x04, 0x1e
        /*0046*/ 	.short	(.L_17 - .L_16)
.L_16:
        /*0048*/ 	.word	0x00000000


	//----- nvinfo : EIATTR_CBANK_PARAM_SIZE
	.align		4
.L_17:
        /*004c*/ 	.byte	0x03, 0x19
        /*004e*/ 	.short	0x0010


	//----- nvinfo : EIATTR_PARAM_CBANK
	.align		4
        /*0050*/ 	.byte	0x04, 0x0a
        /*0052*/ 	.short	(.L_19 - .L_18)
	.align		4
.L_18:
        /*0054*/ 	.word	index@(.nv.constant0._Z11convolutionPiS_)
        /*0058*/ 	.short	0x0380
        /*005a*/ 	.short	0x0010


	//----- nvinfo : EIATTR_SW_WAR
	.align		4
.L_19:
        /*005c*/ 	.byte	0x04, 0x36
        /*005e*/ 	.short	(.L_21 - .L_20)
.L_20:
        /*0060*/ 	.word	0x00000008
.L_21:


//--------------------- .nv.callgraph             --------------------------
	.section	.nv.callgraph,"",@"SHT_CUDA_CALLGRAPH"
	.align	4
	.sectionentsize	8
	.align		4
        /*0000*/ 	.word	0x00000000
	.align		4
        /*0004*/ 	.word	0xffffffff
	.align		4
        /*0008*/ 	.word	0x00000000
	.align		4
        /*000c*/ 	.word	0xfffffffe
	.align		4
        /*0010*/ 	.word	0x00000000
	.align		4
        /*0014*/ 	.word	0xfffffffd
	.align		4
        /*0018*/ 	.word	0x00000000
	.align		4
        /*001c*/ 	.word	0xfffffffc


//--------------------- .text._Z11convolutionPiS_ --------------------------
	.section	.text._Z11convolutionPiS_,"ax",@progbits
	.align	128
        .global         _Z11convolutionPiS_
        .type           _Z11convolutionPiS_,@function
        .size           _Z11convolutionPiS_,(.L_x_8 - _Z11convolutionPiS_)
        .other          _Z11convolutionPiS_,@"STO_CUDA_ENTRY STV_DEFAULT"
_Z11convolutionPiS_:
.text._Z11convolutionPiS_:
[----:B------:R-:W-:Y:S08]  /*0000*/  LDC R1, c[0x0][0x37c] ;  /* 0x0000df00ff017b82 */ /* 0x000ff00000000800 */
[----:B------:R-:W0:Y:S02]  /*0010*/  LDC R8, c[0x0][0x360] ;  /* 0x0000d800ff087b82 */ /* 0x000e240000000800 */
[----:B0-----:R-:W-:-:S02]  /*0020*/  LOP3.LUT R0, R8, 0xffff, RZ, 0xc0, !PT ;  /* 0x0000ffff08007812 */ /* 0x001fc400078ec0ff */
[----:B------:R-:W-:-:S07]  /*0030*/  MOV R7, 0x50 ;  /* 0x0000005000077802 */ /* 0x000fce0000000f00 */
[----:B------:R-:W-:Y:S05]  /*0040*/  CALL.REL.NOINC `($__internal_0_$__cuda_sm20_div_u16) ;  /* 0x0000000400907944 */ /* 0x000fea0003c00000 */
[----:B------:R-:W-:-:S13]  /*0050*/  ISETP.GT.U32.AND P0, PT, R8, 0x102, PT ;  /* 0x000001020800780c */ /* 0x000fda0003f04070 */
[----:B------:R-:W-:Y:S05]  /*0060*/  @P0 EXIT ;  /* 0x000000000000094d */ /* 0x000fea0003800000 */
[----:B------:R-:W0:Y:S01]  /*0070*/  S2R R0, SR_TID.X ;  /* 0x0000000000007919 */ /* 0x000e220000002100 */
[----:B------:R-:W-:Y:S01]  /*0080*/  LOP3.LUT R3, R6, 0xffff, RZ, 0xc0, !PT ;  /* 0x0000ffff06037812 */ /* 0x000fe200078ec0ff */
[----:B------:R-:W1:Y:S01]  /*0090*/  LDCU.64 UR4, c[0x0][0x358] ;  /* 0x00006b00ff0477ac */ /* 0x000e620008000a00 */
[----:B------:R-:W2:Y:S03]  /*00a0*/  LDCU.64 UR6, c[0x0][0x388] ;  /* 0x00007100ff0677ac */ /* 0x000ea60008000a00 */
[----:B0-----:R-:W-:-:S04]  /*00b0*/  IMAD R0, R3, R0, RZ ;  /* 0x0000000003007224 */ /* 0x001fc800078e02ff */
[----:B-12---:R-:W-:-:S07]  /*00c0*/  IMAD.IADD R3, R3, 0x1, R0 ;  /* 0x0000000103037824 */ /* 0x006fce00078e0200 */
.L_x_6:
[----:B0-----:R-:W0:Y:S01]  /*00d0*/  LDC.64 R10, c[0x0][0x380] ;  /* 0x0000e000ff0a7b82 */ /* 0x001e220000000a00 */
[C---:B------:R-:W-:Y:S02]  /*00e0*/  VIADD R2, R0.reuse, 0xffffffff ;  /* 0xffffffff00027836 */ /* 0x040fe40000000000 */
[C---:B------:R-:W-:Y:S01]  /*00f0*/  IMAD R4, R0.reuse, 0x102, RZ ;  /* 0x0000010200047824 */ /* 0x040fe200078e02ff */
[----:B------:R-:W-:Y:S01]  /*0100*/  IADD3 R0, PT, PT, R0, 0x1, RZ ;  /* 0x0000000100007810 */ /* 0x000fe20007ffe0ff */
[----:B------:R-:W-:Y:S02]  /*0110*/  IMAD.MOV.U32 R5, RZ, RZ, RZ ;  /* 0x000000ffff057224 */ /* 0x000fe400078e00ff */
[----:B------:R-:W-:Y:S01]  /*0120*/  VIADD R6, R4, 0xfffffefe ;  /* 0xfffffefe04067836 */ /* 0x000fe20000000000 */
[----:B-1----:R-:W1:Y:S01]  /*0130*/  LDC.64 R12, c[0x0][0x380] ;  /* 0x0000e000ff0c7b82 */ /* 0x002e620000000a00 */
[----:B------:R-:W-:-:S07]  /*0140*/  ISETP.NE.AND P1, PT, R0, R3, PT ;  /* 0x000000030000720c */ /* 0x000fce0003f25270 */
[----:B--2---:R-:W2:Y:S08]  /*0150*/  LDC.64 R14, c[0x0][0x388] ;  /* 0x0000e200ff0e7b82 */ /* 0x004eb00000000a00 */
[----:B------:R-:W3:Y:S02]  /*0160*/  LDC.64 R16, c[0x0][0x380] ;  /* 0x0000e000ff107b82 */ /* 0x000ee40000000a00 */
.L_x_5:
[----:B------:R-:W-:Y:S01]  /*0170*/  IADD3 R26, P0, PT, R4, R5, RZ ;  /* 0x00000005041a7210 */ /* 0x000fe20007f1e0ff */
[----:B------:R-:W-:Y:S03]  /*0180*/  BSSY.RECONVERGENT B0, `(.L_x_0) ;  /* 0x0000026000007945 */ /* 0x000fe60003800200 */
[----:B---3--:R-:W-:Y:S01]  /*0190*/  IADD3.X R9, PT, PT, RZ, RZ, RZ, P0, !PT ;  /* 0x000000ffff097210 */ /* 0x008fe200007fe4ff */
[C---:B------:R-:W-:Y:S01]  /*01a0*/  IMAD.SHL.U32 R7, R26.reuse, 0x4, RZ ;  /* 0x000000041a077824 */ /* 0x040fe200078e00ff */
[----:B------:R-:W-:Y:S02]  /*01b0*/  ISETP.NE.AND P0, PT, R5, RZ, PT ;  /* 0x000000ff0500720c */ /* 0x000fe40003f05270 */
[----:B------:R-:W-:Y:S02]  /*01c0*/  SHF.L.U64.HI R26, R26, 0x2, R9 ;  /* 0x000000021a1a7819 */ /* 0x000fe40000010209 */
[----:B------:R-:W-:-:S02]  /*01d0*/  ISETP.GT.U32.OR P0, PT, R2, 0xff, !P0 ;  /* 0x000000ff0200780c */ /* 0x000fc40004704470 */
[----:B---3--:R-:W-:-:S05]  /*01e0*/  IADD3 R18, P2, PT, R7, R16, RZ ;  /* 0x0000001007127210 */ /* 0x008fca0007f5e0ff */
[----:B------:R-:W-:-:S06]  /*01f0*/  IMAD.X R19, R26, 0x1, R17, P2 ;  /* 0x000000011a137824 */ /* 0x000fcc00010e0611 */
[----:B------:R-:W-:Y:S05]  /*0200*/  @P0 BRA `(.L_x_1) ;  /* 0x0000000000740947 */ /* 0x000fea0003800000 */
[----:B------:R-:W-:-:S04]  /*0210*/  IADD3 R27, PT, PT, R4, R5, RZ ;  /* 0x00000005041b7210 */ /* 0x000fc80007ffe0ff */
[C---:B------:R-:W-:Y:S01]  /*0220*/  IADD3 R9, PT, PT, R27.reuse, -0x101, RZ ;  /* 0xfffffeff1b097810 */ /* 0x040fe20007ffe0ff */
[C---:B------:R-:W-:Y:S02]  /*0230*/  VIADD R23, R27.reuse, 0xfffffefd ;  /* 0xfffffefd1b177836 */ /* 0x040fe40000000000 */
[----:B------:R-:W-:Y:S02]  /*0240*/  VIADD R21, R27, 0xfffffefe ;  /* 0xfffffefe1b157836 */ /* 0x000fe40000000000 */
[----:B-1----:R-:W-:-:S04]  /*0250*/  IMAD.WIDE.U32 R22, R23, 0x4, R12 ;  /* 0x0000000417167825 */ /* 0x002fc800078e000c */
[--C-:B------:R-:W-:Y:S02]  /*0260*/  IMAD.WIDE.U32 R20, R21, 0x4, R12.reuse ;  /* 0x0000000415147825 */ /* 0x100fe400078e000c */
[----:B------:R-:W3:Y:S02]  /*0270*/  LDG.E R22, desc[UR4][R22.64] ;  /* 0x0000000416167981 */ /* 0x000ee4000c1e1900 */
[----:B------:R-:W-:Y:S02]  /*0280*/  IMAD.WIDE.U32 R8, R9, 0x4, R12 ;  /* 0x0000000409087825 */ /* 0x000fe400078e000c */
[----:B------:R-:W3:Y:S04]  /*0290*/  LDG.E R21, desc[UR4][R20.64] ;  /* 0x0000000414157981 */ /* 0x000ee8000c1e1900 */
[----:B------:R-:W4:Y:S01]  /*02a0*/  LDG.E R9, desc[UR4][R8.64] ;  /* 0x0000000408097981 */ /* 0x000f22000c1e1900 */
[----:B------:R-:W-:-:S02]  /*02b0*/  VIADD R25, R27, 0xffffffff ;  /* 0xffffffff1b197836 */ /* 0x000fc40000000000 */
[--C-:B------:R-:W-:Y:S01]  /*02c0*/  IMAD.WIDE.U32 R28, R27, 0x4, R12.reuse ;  /* 0x000000041b1c7825 */ /* 0x100fe200078e000c */
[----:B------:R-:W5:Y:S03]  /*02d0*/  LDG.E R23, desc[UR4][R18.64+0x4] ;  /* 0x0000040412177981 */ /* 0x000f66000c1e1900 */
[----:B------:R-:W-:Y:S01]  /*02e0*/  IMAD.WIDE.U32 R24, R25, 0x4, R12 ;  /* 0x0000000419187825 */ /* 0x000fe200078e000c */
[----:B------:R-:W2:Y:S04]  /*02f0*/  LDG.E R20, desc[UR4][R28.64+0x40c] ;  /* 0x00040c041c147981 */ /* 0x000ea8000c1e1900 */
[----:B------:R-:W5:Y:S04]  /*0300*/  LDG.E R8, desc[UR4][R28.64] ;  /* 0x000000041c087981 */ /* 0x000f68000c1e1900 */
[----:B------:R-:W2:Y:S01]  /*0310*/  LDG.E R24, desc[UR4][R24.64] ;  /* 0x0000000418187981 */ /* 0x000ea2000c1e1900 */
[----:B---3--:R-:W-:-:S05]  /*0320*/  IMAD R22, R21, 0x2, R22 ;  /* 0x0000000215167824 */ /* 0x008fca00078e0216 */
[----:B----4-:R-:W-:Y:S02]  /*0330*/  IADD3 R21, PT, PT, R22, R9, RZ ;  /* 0x0000000916157210 */ /* 0x010fe40007ffe0ff */
[----:B------:R-:W3:Y:S04]  /*0340*/  LDG.E R22, desc[UR4][R28.64+0x404] ;  /* 0x000404041c167981 */ /* 0x000ee8000c1e1900 */
[----:B------:R-:W4:Y:S01]  /*0350*/  LDG.E R9, desc[UR4][R18.64+0x408] ;  /* 0x0004080412097981 */ /* 0x000f22000c1e1900 */
[----:B--2---:R-:W-:-:S04]  /*0360*/  IMAD R21, R24, 0x2, R21 ;  /* 0x0000000218157824 */ /* 0x004fc800078e0215 */
[----:B-----5:R-:W-:-:S05]  /*0370*/  IMAD R8, R8, 0x4, R21 ;  /* 0x0000000408087824 */ /* 0x020fca00078e0215 */
[----:B------:R-:W-:-:S05]  /*0380*/  LEA R23, R23, R8, 0x1 ;  /* 0x0000000817177211 */ /* 0x000fca00078e08ff */
[----:B---3--:R-:W-:-:S04]  /*0390*/  IMAD.IADD R22, R23, 0x1, R22 ;  /* 0x0000000117167824 */ /* 0x008fc800078e0216 */
[----:B----4-:R-:W-:Y:S02]  /*03a0*/  IMAD R21, R9, 0x2, R22 ;  /* 0x0000000209157824 */ /* 0x010fe400078e0216 */
[----:B------:R-:W-:-:S03]  /*03b0*/  IMAD.WIDE.U32 R8, R27, 0x4, R14 ;  /* 0x000000041b087825 */ /* 0x000fc600078e000e */
[----:B------:R-:W-:-:S05]  /*03c0*/  IADD3 R21, PT, PT, R21, R20, RZ ;  /* 0x0000001415157210 */ /* 0x000fca0007ffe0ff */
[----:B------:R3:W-:Y:S02]  /*03d0*/  STG.E desc[UR4][R8.64], R21 ;  /* 0x0000001508007986 */ /* 0x0007e4000c101904 */
.L_x_1:
[----:B------:R-:W-:Y:S05]  /*03e0*/  BSYNC.RECONVERGENT B0 ;  /* 0x0000000000007941 */ /* 0x000fea0003800200 */
.L_x_0:
[----:B---3--:R-:W-:-:S05]  /*03f0*/  VIADD R9, R5, 0x1 ;  /* 0x0000000105097836 */ /* 0x008fca0000000000 */
[----:B------:R-:W-:-:S13]  /*0400*/  ISETP.NE.AND P0, PT, R9, 0x101, PT ;  /* 0x000001010900780c */ /* 0x000fda0003f05270 */
[----:B------:R-:W-:Y:S05]  /*0410*/  @!P0 BRA `(.L_x_2) ;  /* 0x0000000000948947 */ /* 0x000fea0003800000 */
[----:B------:R-:W-:Y:S01]  /*0420*/  ISETP.GT.U32.AND P0, PT, R2, 0xff, PT ;  /* 0x000000ff0200780c */ /* 0x000fe20003f04070 */
[----:B------:R-:W-:-:S12]  /*0430*/  BSSY.RECONVERGENT B0, `(.L_x_3) ;  /* 0x0000021000007945 */ /* 0x000fd80003800200 */
[----:B------:R-:W-:Y:S05]  /*0440*/  @P0 BRA `(.L_x_4) ;  /* 0x00000000007c0947 */ /* 0x000fea0003800000 */
[----:B------:R-:W-:Y:S01]  /*0450*/  IADD3 R9, PT, PT, R4, R9, RZ ;  /* 0x0000000904097210 */ /* 0x000fe20007ffe0ff */
[----:B------:R-:W3:Y:S01]  /*0460*/  LDG.E R29, desc[UR4][R18.64+0x8] ;  /* 0x00000804121d7981 */ /* 0x000ee2000c1e1900 */
[----:B------:R-:W-:-:S03]  /*0470*/  IADD3 R20, P0, PT, R6, R5, RZ ;  /* 0x0000000506147210 */ /* 0x000fc60007f1e0ff */
[C---:B------:R-:W-:Y:S01]  /*0480*/  VIADD R23, R9.reuse, 0xfffffefd ;  /* 0xfffffefd09177836 */ /* 0x040fe20000000000 */
[----:B------:R-:W-:Y:S01]  /*0490*/  IADD3.X R24, PT, PT, RZ, RZ, RZ, P0, !PT ;  /* 0x000000ffff187210 */ /* 0x000fe200007fe4ff */
[----:B------:R-:W-:Y:S01]  /*04a0*/  VIADD R21, R9, 0xfffffeff ;  /* 0xfffffeff09157836 */ /* 0x000fe20000000000 */
[----:B------:R-:W-:Y:S01]  /*04b0*/  LEA R8, P0, R20, R16, 0x2 ;  /* 0x0000001014087211 */ /* 0x000fe200078010ff */
[----:B0-----:R-:W-:Y:S01]  /*04c0*/  IMAD.WIDE.U32 R22, R23, 0x4, R10 ;  /* 0x0000000417167825 */ /* 0x001fe200078e000a */
[----:B------:R-:W-:Y:S01]  /*04d0*/  IADD3 R25, PT, PT, R4, R5, RZ ;  /* 0x0000000504197210 */ /* 0x000fe20007ffe0ff */
[----:B------:R-:W4:Y:S01]  /*04e0*/  LDG.E R28, desc[UR4][R18.64+0x408] ;  /* 0x00040804121c7981 */ /* 0x000f22000c1e1900 */
[----:B------:R-:W-:Y:S01]  /*04f0*/  LEA.HI.X R9, R20, R17, R24, 0x2, P0 ;  /* 0x0000001114097211 */ /* 0x000fe200000f1418 */
[--C-:B------:R-:W-:Y:S02]  /*0500*/  IMAD.WIDE.U32 R20, R21, 0x4, R10.reuse ;  /* 0x0000000415147825 */ /* 0x100fe400078e000a */
[----:B------:R-:W5:Y:S04]  /*0510*/  LDG.E R22, desc[UR4][R22.64] ;  /* 0x0000000416167981 */ /* 0x000f68000c1e1900 */
[----:B------:R-:W5:Y:S01]  /*0520*/  LDG.E R9, desc[UR4][R8.64+0x4] ;  /* 0x0000040408097981 */ /* 0x000f62000c1e1900 */
[----:B------:R-:W-:-:S03]  /*0530*/  IMAD.WIDE.U32 R24, R25, 0x4, R10 ;  /* 0x0000000419187825 */ /* 0x000fc600078e000a */
[----:B------:R-:W2:Y:S04]  /*0540*/  LDG.E R20, desc[UR4][R20.64] ;  /* 0x0000000414147981 */ /* 0x000ea8000c1e1900 */
[----:B------:R-:W3:Y:S04]  /*0550*/  LDG.E R25, desc[UR4][R24.64] ;  /* 0x0000000418197981 */ /* 0x000ee8000c1e1900 */
[----:B------:R-:W4:Y:S04]  /*0560*/  LDG.E R8, desc[UR4][R18.64+0x4] ;  /* 0x0000040412087981 */ /* 0x000f28000c1e1900 */
[----:B------:R-:W4:Y:S04]  /*0570*/  LDG.E R27, desc[UR4][R18.64+0x40c] ;  /* 0x00040c04121b7981 */ /* 0x000f28000c1e1900 */
[----:B------:R-:W4:Y:S01]  /*0580*/  LDG.E R23, desc[UR4][R18.64+0x410] ;  /* 0x0004100412177981 */ /* 0x000f22000c1e1900 */
[----:B-----5:R-:W-:-:S05]  /*0590*/  IMAD R22, R9, 0x2, R22 ;  /* 0x0000000209167824 */ /* 0x020fca00078e0216 */
[----:B--2---:R-:W-:-:S05]  /*05a0*/  IADD3 R22, PT, PT, R22, R20, RZ ;  /* 0x0000001416167210 */ /* 0x004fca0007ffe0ff */
[----:B---3--:R-:W-:-:S05]  /*05b0*/  IMAD R9, R25, 0x2, R22 ;  /* 0x0000000219097824 */ /* 0x008fca00078e0216 */
[----:B----4-:R-:W-:-:S05]  /*05c0*/  LEA R8, R8, R9, 0x2 ;  /* 0x0000000908087211 */ /* 0x010fca00078e10ff */
[----:B------:R-:W-:-:S05]  /*05d0*/  IMAD R29, R29, 0x2, R8 ;  /* 0x000000021d1d7824 */ /* 0x000fca00078e0208 */
[----:B------:R-:W-:Y:S02]  /*05e0*/  IADD3 R28, PT, PT, R29, R28, RZ ;  /* 0x0000001c1d1c7210 */ /* 0x000fe40007ffe0ff */
[----:B------:R-:W-:-:S03]  /*05f0*/  IADD3 R8, P0, PT, R7, UR6, RZ ;  /* 0x0000000607087c10 */ /* 0x000fc6000ff1e0ff */
[----:B------:R-:W-:Y:S01]  /*0600*/  IMAD R28, R27, 0x2, R28 ;  /* 0x000000021b1c7824 */ /* 0x000fe200078e021c */
[----:B------:R-:W-:-:S04]  /*0610*/  IADD3.X R9, PT, PT, R26, UR7, RZ, P0, !PT ;  /* 0x000000071a097c10 */ /* 0x000fc800087fe4ff */
[----:B------:R-:W-:-:S05]  /*0620*/  IADD3 R23, PT, PT, R28, R23, RZ ;  /* 0x000000171c177210 */ /* 0x000fca0007ffe0ff */
[----:B------:R3:W-:Y:S02]  /*0630*/  STG.E desc[UR4][R8.64+0x4], R23 ;  /* 0x0000041708007986 */ /* 0x0007e4000c101904 */
.L_x_4:
[----:B------:R-:W-:Y:S05]  /*0640*/  BSYNC.RECONVERGENT B0 ;  /* 0x0000000000007941 */ /* 0x000fea0003800200 */
.L_x_3:
[----:B------:R-:W-:Y:S01]  /*0650*/  VIADD R5, R5, 0x2 ;  /* 0x0000000205057836 */ /* 0x000fe20000000000 */
[----:B------:R-:W-:Y:S06]  /*0660*/  BRA `(.L_x_5) ;  /* 0xfffffff800c07947 */ /* 0x000fec000383ffff */
.L_x_2:
[----:B------:R-:W-:Y:S05]  /*0670*/  @P1 BRA `(.L_x_6) ;  /* 0xfffffff800941947 */ /* 0x000fea000383ffff */
[----:B------:R-:W-:Y:S05]  /*0680*/  EXIT ;  /* 0x000000000000794d */ /* 0x000fea0003800000 */
        .weak           $__internal_0_$__cuda_sm20_div_u16
        .type           $__internal_0_$__cuda_sm20_div_u16,@function
        .size           $__internal_0_$__cuda_sm20_div_u16,(.L_x_8 - $__internal_0_$__cuda_sm20_div_u16)
$__internal_0_$__cuda_sm20_div_u16:
[----:B------:R-:W0:Y:S01]  /*0690*/  I2F.U16 R2, R0 ;  /* 0x0000000000027306 */ /* 0x000e220000101000 */
[----:B------:R-:W-:Y:S01]  /*06a0*/  HFMA2 R3, -RZ, RZ, 15, 0 ;  /* 0x4b800000ff037431 */ /* 0x000fe200000001ff */
[C---:B0-----:R-:W-:Y:S02]  /*06b0*/  FSETP.GEU.AND P1, PT, |R2|.reuse, 1.175494350822287508e-38, PT ;  /* 0x008000000200780b */ /* 0x041fe40003f2e200 */
[----:B------:R-:W-:Y:S02]  /*06c0*/  FSETP.GT.AND P0, PT, |R2|, 8.50705917302346158658e+37, PT ;  /* 0x7e8000000200780b */ /* 0x000fe40003f04200 */
[----:B------:R-:W-:-:S04]  /*06d0*/  FSEL R3, R3, 1, !P1 ;  /* 0x3f80000003037808 */ /* 0x000fc80004800000 */
[----:B------:R-:W-:Y:S02]  /*06e0*/  FSEL R3, R3, 0.25, !P0 ;  /* 0x3e80000003037808 */ /* 0x000fe40004000000 */
[----:B------:R-:W-:-:S03]  /*06f0*/  ISETP.NE.U32.AND P0, PT, R0, RZ, PT ;  /* 0x000000ff0000720c */ /* 0x000fc60003f05070 */
[----:B------:R-:W-:Y:S01]  /*0700*/  FMUL R4, R2, R3 ;  /* 0x0000000302047220 */ /* 0x000fe20000400000 */
[----:B------:R-:W-:-:S05]  /*0710*/  I2FP.F32.U32.RZ R2, 0x102 ;  /* 0x0000010200027845 */ /* 0x000fca000020d000 */
[----:B------:R-:W0:Y:S02]  /*0720*/  MUFU.RCP R4, R4 ;  /* 0x0000000400047308 */ /* 0x000e240000001000 */
[----:B0-----:R-:W-:-:S04]  /*0730*/  FMUL R3, R3, R4 ;  /* 0x0000000403037220 */ /* 0x001fc80000400000 */
[----:B------:R-:W-:-:S04]  /*0740*/  VIADD R3, R3, 0x2 ;  /* 0x0000000203037836 */ /* 0x000fc80000000000 */
[----:B------:R-:W-:Y:S01]  /*0750*/  FMUL.RZ R5, R2, R3 ;  /* 0x0000000302057220 */ /* 0x000fe2000040c000 */
[----:B------:R-:W-:Y:S02]  /*0760*/  HFMA2 R3, -RZ, RZ, 0, 0 ;  /* 0x00000000ff037431 */ /* 0x000fe400000001ff */
[----:B------:R-:W-:-:S03]  /*0770*/  IMAD.MOV.U32 R2, RZ, RZ, R7 ;  /* 0x000000ffff027224 */ /* 0x000fc600078e0007 */
[----:B------:R-:W0:Y:S02]  /*0780*/  F2I.U32.TRUNC.NTZ R5, R5 ;  /* 0x0000000500057305 */ /* 0x000e24000020f000 */
[----:B0-----:R-:W-:Y:S02]  /*0790*/  LOP3.LUT R6, R5, 0xffff, RZ, 0xc0, !PT ;  /* 0x0000ffff05067812 */ /* 0x001fe400078ec0ff */
[----:B------:R-:W-:Y:S01]  /*07a0*/  @!P0 MOV R6, 0xffffffff ;  /* 0xffffffff00068802 */ /* 0x000fe20000000f00 */
[----:B------:R-:W-:Y:S06]  /*07b0*/  RET.REL.NODEC R2 `(_Z11convolutionPiS_) ;  /* 0xfffffff802107950 */ /* 0x000fec0003c3ffff */
.L_x_7:
[----:B------:R-:W-:-:S00]  /*07c0*/  BRA `(.L_x_7) ;  /* 0xfffffffc00fc7947 */ /* 0x000fc0000383ffff */
[----:B------:R-:W-:-:S00]  /*07d0*/  NOP ;  /* 0x0000000000007918 */ /* 0x000fc00000000000 */
        /* <DEDUP_REMOVED lines=10> */
.L_x_8:


//--------------------- .nv.shared.reserved.0     --------------------------
	.section	.nv.shared.reserved.0,"aw",@nobits
	.weak		__nv_reservedSMEM_offset_0_alias
	.size		__nv_reservedSMEM_offset_0_alias, 0, 64
	.other		__nv_reservedSMEM_offset_0_alias,@"STO_CUDA_RESERVED_SHARED STV_DEFAULT"
__nv_reservedSMEM_offset_0_alias:
	.zero		0
	.zero		64


//--------------------- .nv.constant0._Z11convolutionPiS_ --------------------------
	.section	.nv.constant0._Z11convolutionPiS_,"a",@progbits
	.sectionflags	@""
	.align	4
.nv.constant0._Z11convolutionPiS_:
	.zero		912


//--------------------- SYMBOLS --------------------------

	.type		.nv.reservedSmem.offset0,@object
	.size		.nv.reservedSmem.offset0,0x4
